	.headerflags	@"EF_CUDA_TEXMODE_UNIFIED EF_CUDA_64BIT_ADDRESS EF_CUDA_ACCELERATORS EF_CUDA_SM90 EF_CUDA_VIRTUAL_SM(EF_CUDA_SM90)"
	.elftype	@"ET_EXEC"


//--------------------- .nv.info                  --------------------------
	.section	.nv.info,"",@"SHT_CUDA_INFO"
	.align	4


	//----- nvinfo : EIATTR_REGCOUNT
	.align		4
        /*0000*/ 	.byte	0x04, 0x2f
        /*0002*/ 	.short	(.L_3 - .L_2)
	.align		4
.L_2:
        /*0004*/ 	.word	index@(triton_poi_fused__native_batch_norm_legit_no_training_add_convolution_relu_threshold_backward_2)
        /*0008*/ 	.word	0x00000019


	//----- nvinfo : EIATTR_MIN_STACK_SIZE
	.align		4
.L_3:
        /*000c*/ 	.byte	0x04, 0x12
        /*000e*/ 	.short	(.L_5 - .L_4)
	.align		4
.L_4:
        /*0010*/ 	.word	index@(triton_poi_fused__native_batch_norm_legit_no_training_add_convolution_relu_threshold_backward_2)
        /*0014*/ 	.word	0x00000000


	//----- nvinfo : EIATTR_FRAME_SIZE
	.align		4
.L_5:
        /*0018*/ 	.byte	0x04, 0x11
        /*001a*/ 	.short	(.L_7 - .L_6)
	.align		4
.L_6:
        /*001c*/ 	.word	index@(triton_poi_fused__native_batch_norm_legit_no_training_add_convolution_relu_threshold_backward_2)
        /*0020*/ 	.word	0x00000000


	//----- nvinfo : EIATTR_MIN_STACK_SIZE
	.align		4
.L_7:
        /*0024*/ 	.byte	0x04, 0x12
        /*0026*/ 	.short	(.L_9 - .L_8)
	.align		4
.L_8:
        /*0028*/ 	.word	index@(triton_poi_fused__native_batch_norm_legit_no_training_add_convolution_relu_threshold_backward_2)
        /*002c*/ 	.word	0x00000000
.L_9:


//--------------------- .nv.info.triton_poi_fused__native_batch_norm_legit_no_training_add_convolution_relu_threshold_backward_2 --------------------------
	.section	.nv.info.triton_poi_fused__native_batch_norm_legit_no_training_add_convolution_relu_threshold_backward_2,"",@"SHT_CUDA_INFO"
	.sectionflags	@""
	.align	4


	//----- nvinfo : EIATTR_CUDA_API_VERSION
	.align		4
        /*0000*/ 	.byte	0x04, 0x37
        /*0002*/ 	.short	(.L_11 - .L_10)
.L_10:
        /*0004*/ 	.word	0x0000007c


	//----- nvinfo : EIATTR_KPARAM_INFO
	.align		4
.L_11:
        /*0008*/ 	.byte	0x04, 0x17
        /*000a*/ 	.short	(.L_13 - .L_12)
.L_12:
        /*000c*/ 	.word	0x00000000
        /*0010*/ 	.short	0x0009
        /*0012*/ 	.short	0x0048
        /*0014*/ 	.byte	0x00, 0xf0, 0x11, 0x00


	//----- nvinfo : EIATTR_KPARAM_INFO
	.align		4
.L_13:
        /*0018*/ 	.byte	0x04, 0x17
        /*001a*/ 	.short	(.L_15 - .L_14)
.L_14:
        /*001c*/ 	.word	0x00000000
        /*0020*/ 	.short	0x0008
        /*0022*/ 	.short	0x0040
        /*0024*/ 	.byte	0x00, 0xf4, 0x21, 0x00


	//----- nvinfo : EIATTR_KPARAM_INFO
	.align		4
.L_15:
        /*0028*/ 	.byte	0x04, 0x17
        /*002a*/ 	.short	(.L_17 - .L_16)
.L_16:
        /*002c*/ 	.word	0x00000000
        /*0030*/ 	.short	0x0007
        /*0032*/ 	.short	0x0038
        /*0034*/ 	.byte	0x00, 0xf4, 0x21, 0x00


	//----- nvinfo : EIATTR_KPARAM_INFO
	.align		4
.L_17:
        /*0038*/ 	.byte	0x04, 0x17
        /*003a*/ 	.short	(.L_19 - .L_18)
.L_18:
        /*003c*/ 	.word	0x00000000
        /*0040*/ 	.short	0x0006
        /*0042*/ 	.short	0x0030
        /*0044*/ 	.byte	0x00, 0xf4, 0x21, 0x00


	//----- nvinfo : EIATTR_KPARAM_INFO
	.align		4
.L_19:
        /*0048*/ 	.byte	0x04, 0x17
        /*004a*/ 	.short	(.L_21 - .L_20)
.L_20:
        /*004c*/ 	.word	0x00000000
        /*0050*/ 	.short	0x0005
        /*0052*/ 	.short	0x0028
        /*0054*/ 	.byte	0x00, 0xf4, 0x21, 0x00


	//----- nvinfo : EIATTR_KPARAM_INFO
	.align		4
.L_21:
        /*0058*/ 	.byte	0x04, 0x17
        /*005a*/ 	.short	(.L_23 - .L_22)
.L_22:
        /*005c*/ 	.word	0x00000000
        /*0060*/ 	.short	0x0004
        /*0062*/ 	.short	0x0020
        /*0064*/ 	.byte	0x00, 0xf4, 0x21, 0x00


	//----- nvinfo : EIATTR_KPARAM_INFO
	.align		4
.L_23:
        /*0068*/ 	.byte	0x04, 0x17
        /*006a*/ 	.short	(.L_25 - .L_24)
.L_24:
        /*006c*/ 	.word	0x00000000
        /*0070*/ 	.short	0x0003
        /*0072*/ 	.short	0x0018
        /*0074*/ 	.byte	0x00, 0xf4, 0x21, 0x00


	//----- nvinfo : EIATTR_KPARAM_INFO
	.align		4
.L_25:
        /*0078*/ 	.byte	0x04, 0x17
        /*007a*/ 	.short	(.L_27 - .L_26)
.L_26:
        /*007c*/ 	.word	0x00000000
        /*0080*/ 	.short	0x0002
        /*0082*/ 	.short	0x0010
        /*0084*/ 	.byte	0x00, 0xf4, 0x21, 0x00


	//----- nvinfo : EIATTR_KPARAM_INFO
	.align		4
.L_27:
        /*0088*/ 	.byte	0x04, 0x17
        /*008a*/ 	.short	(.L_29 - .L_28)
.L_28:
        /*008c*/ 	.word	0x00000000
        /*0090*/ 	.short	0x0001
        /*0092*/ 	.short	0x0008
        /*0094*/ 	.byte	0x00, 0xf4, 0x21, 0x00


	//----- nvinfo : EIATTR_KPARAM_INFO
	.align		4
.L_29:
        /*0098*/ 	.byte	0x04, 0x17
        /*009a*/ 	.short	(.L_31 - .L_30)
.L_30:
        /*009c*/ 	.word	0x00000000
        /*00a0*/ 	.short	0x0000
        /*00a2*/ 	.short	0x0000
        /*00a4*/ 	.byte	0x00, 0xf4, 0x21, 0x00


	//----- nvinfo : EIATTR_SPARSE_MMA_MASK
	.align		4
.L_31:
        /*00a8*/ 	.byte	0x03, 0x50
        /*00aa*/ 	.short	0x0000


	//----- nvinfo : EIATTR_MAXREG_COUNT
	.align		4
        /*00ac*/ 	.byte	0x03, 0x1b
        /*00ae*/ 	.short	0x00ff


	//----- nvinfo : EIATTR_EXIT_INSTR_OFFSETS
	.align		4
        /*00b0*/ 	.byte	0x04, 0x1c
        /*00b2*/ 	.short	(.L_33 - .L_32)


	//   ....[0]....
.L_32:
        /*00b4*/ 	.word	0x00000430


	//   ....[1]....
        /*00b8*/ 	.word	0x00000450


	//----- nvinfo : EIATTR_REQNTID
	.align		4
.L_33:
        /*00bc*/ 	.byte	0x04, 0x10
        /*00be*/ 	.short	(.L_35 - .L_34)
.L_34:
        /*00c0*/ 	.word	0x00000080
        /*00c4*/ 	.word	0x00000001
        /*00c8*/ 	.word	0x00000001


	//----- nvinfo : EIATTR_CBANK_PARAM_SIZE
	.align		4
.L_35:
        /*00cc*/ 	.byte	0x03, 0x19
        /*00ce*/ 	.short	0x004c


	//----- nvinfo : EIATTR_PARAM_CBANK
	.align		4
        /*00d0*/ 	.byte	0x04, 0x0a
        /*00d2*/ 	.short	(.L_37 - .L_36)
	.align		4
.L_36:
        /*00d4*/ 	.word	index@(.nv.constant0.triton_poi_fused__native_batch_norm_legit_no_training_add_convolution_relu_threshold_backward_2)
        /*00d8*/ 	.short	0x0210
        /*00da*/ 	.short	0x004c


	//----- nvinfo : EIATTR_SW_WAR
	.align		4
.L_37:
        /*00dc*/ 	.byte	0x04, 0x36
        /*00de*/ 	.short	(.L_39 - .L_38)
.L_38:
        /*00e0*/ 	.word	0x00000008
.L_39:


//--------------------- .nv.callgraph             --------------------------
	.section	.nv.callgraph,"",@"SHT_CUDA_CALLGRAPH"
	.align	4
	.sectionentsize	8
	.align		4
        /*0000*/ 	.word	0x00000000
	.align		4
        /*0004*/ 	.word	0xffffffff
	.align		4
        /*0008*/ 	.word	0x00000000
	.align		4
        /*000c*/ 	.word	0xfffffffe
	.align		4
        /*0010*/ 	.word	0x00000000
	.align		4
        /*0014*/ 	.word	0xfffffffd
	.align		4
        /*0018*/ 	.word	0x00000000
	.align		4
        /*001c*/ 	.word	0xfffffffc


//--------------------- .nv.constant4             --------------------------
	.section	.nv.constant4,"a",@progbits
	.align	8
	.align		8
.nv.constant4:
        /*0000*/ 	.dword	_$_str
	.align		8
        /*0008*/ 	.dword	_$_str_$_2


//--------------------- .text.triton_poi_fused__native_batch_norm_legit_no_training_add_convolution_relu_threshold_backward_2 --------------------------
	.section	.text.triton_poi_fused__native_batch_norm_legit_no_training_add_convolution_relu_threshold_backward_2,"ax",@progbits
	.align	128
        .global         triton_poi_fused__native_batch_norm_legit_no_training_add_convolution_relu_threshold_backward_2
        .type           triton_poi_fused__native_batch_norm_legit_no_training_add_convolution_relu_threshold_backward_2,@function
        .size           triton_poi_fused__native_batch_norm_legit_no_training_add_convolution_relu_threshold_backward_2,(.L_x_1 - triton_poi_fused__native_batch_norm_legit_no_training_add_convolution_relu_threshold_backward_2)
        .other          triton_poi_fused__native_batch_norm_legit_no_training_add_convolution_relu_threshold_backward_2,@"STO_CUDA_ENTRY STV_DEFAULT"
triton_poi_fused__native_batch_norm_legit_no_training_add_convolution_relu_threshold_backward_2:
.text.triton_poi_fused__native_batch_norm_legit_no_training_add_convolution_relu_threshold_backward_2:
[----:B------:R-:W0:Y:S01]  /*0000*/  LDC R1, c[0x0][0x28] ;  /* 0x00000a00ff017b82 */ /* 0x000e220000000800 */
[----:B------:R-:W1:Y:S07]  /*0010*/  S2R R7, SR_TID.X ;  /* 0x0000000000077919 */ /* 0x000e6e0000002100 */
[----:B------:R-:W2:Y:S01]  /*0020*/  LDC.64 R18, c[0x0][0x228] ;  /* 0x00008a00ff127b82 */ /* 0x000ea20000000a00 */
[----:B------:R-:W-:Y:S01]  /*0030*/  ULDC.64 UR4, c[0x0][0x208] ;  /* 0x0000820000047ab9 */ /* 0x000fe20000000a00 */
[----:B------:R-:W3:Y:S06]  /*0040*/  S2R R0, SR_CTAID.X ;  /* 0x0000000000007919 */ /* 0x000eec0000002500 */
[----:B------:R-:W4:Y:S08]  /*0050*/  LDC.64 R16, c[0x0][0x218] ;  /* 0x00008600ff107b82 */ /* 0x000f300000000a00 */
[----:B------:R-:W5:Y:S08]  /*0060*/  LDC.64 R20, c[0x0][0x220] ;  /* 0x00008800ff147b82 */ /* 0x000f700000000a00 */
[----:B------:R-:W2:Y:S08]  /*0070*/  LDC.64 R10, c[0x0][0x230] ;  /* 0x00008c00ff0a7b82 */ /* 0x000eb00000000a00 */
[----:B------:R-:W4:Y:S01]  /*0080*/  LDC.64 R8, c[0x0][0x238] ;  /* 0x00008e00ff087b82 */ /* 0x000f220000000a00 */
[----:B-1----:R-:W-:-:S07]  /*0090*/  LOP3.LUT R7, R7, 0x7f, RZ, 0xc0, !PT ;  /* 0x0000007f07077812 */ /* 0x002fce00078ec0ff */
[----:B------:R-:W1:Y:S01]  /*00a0*/  LDC.64 R4, c[0x0][0x240] ;  /* 0x00009000ff047b82 */ /* 0x000e620000000a00 */
[----:B---3--:R-:W-:Y:S01]  /*00b0*/  LEA R7, R0, R7, 0x7 ;  /* 0x0000000700077211 */ /* 0x008fe200078e38ff */
[----:B------:R-:W-:Y:S01]  /*00c0*/  IMAD.MOV.U32 R6, RZ, RZ, RZ ;  /* 0x000000ffff067224 */ /* 0x000fe200078e00ff */
[----:B------:R-:W-:Y:S02]  /*00d0*/  CS2R R12, SRZ ;  /* 0x00000000000c7805 */ /* 0x000fe4000001ff00 */
[----:B------:R-:W-:Y:S01]  /*00e0*/  MOV R22, RZ ;  /* 0x000000ff00167202 */ /* 0x000fe20000000f00 */
[----:B------:R-:W-:Y:S01]  /*00f0*/  ULDC.64 UR6, c[0x0][0x250] ;  /* 0x0000940000067ab9 */ /* 0x000fe20000000a00 */
[C---:B------:R-:W-:Y:S01]  /*0100*/  IMAD.HI R0, R7.reuse, 0x2e8ba2e9, RZ ;  /* 0x2e8ba2e907007827 */ /* 0x040fe200078e02ff */
[----:B------:R-:W-:-:S04]  /*0110*/  ISETP.GE.AND P0, PT, R7, 0x790, PT ;  /* 0x000007900700780c */ /* 0x000fc80003f06270 */
[----:B------:R-:W-:-:S04]  /*0120*/  SHF.R.S32.HI R3, RZ, 0x1, R0 ;  /* 0x00000001ff037819 */ /* 0x000fc80000011400 */
[----:B------:R-:W-:-:S04]  /*0130*/  LEA.HI R3, R0, R3, RZ, 0x1 ;  /* 0x0000000300037211 */ /* 0x000fc800078f08ff */
[----:B------:R-:W-:-:S04]  /*0140*/  SHF.R.S32.HI R0, RZ, 0x1f, R3 ;  /* 0x0000001fff007819 */ /* 0x000fc80000011403 */
[----:B------:R-:W-:-:S04]  /*0150*/  LEA.HI R0, R0, R3, RZ, 0x2 ;  /* 0x0000000300007211 */ /* 0x000fc800078f10ff */
[----:B------:R-:W-:-:S04]  /*0160*/  LOP3.LUT R0, R0, 0xfffffffc, RZ, 0xc0, !PT ;  /* 0xfffffffc00007812 */ /* 0x000fc800078ec0ff */
[----:B------:R-:W-:Y:S01]  /*0170*/  IADD3 R15, R3, -R0, RZ ;  /* 0x80000000030f7210 */ /* 0x000fe20007ffe0ff */
[----:B------:R-:W-:Y:S01]  /*0180*/  HFMA2.MMA R0, -RZ, RZ, 0, 0 ;  /* 0x00000000ff007435 */ /* 0x000fe200000001ff */
[----:B------:R-:W3:Y:S03]  /*0190*/  LDC.64 R2, c[0x0][0x210] ;  /* 0x00008400ff027b82 */ /* 0x000ee60000000a00 */
[----:B--2---:R-:W-:-:S06]  /*01a0*/  IMAD.WIDE R18, R15, 0x4, R18 ;  /* 0x000000040f127825 */ /* 0x004fcc00078e0212 */
[----:B------:R5:W2:Y:S01]  /*01b0*/  @!P0 LDG.E.EL R0, desc[UR4][R18.64] ;  /* 0x0000000412008981 */ /* 0x000aa2000c2e1900 */
[----:B----4-:R-:W-:-:S05]  /*01c0*/  IMAD.WIDE R16, R15, 0x4, R16 ;  /* 0x000000040f107825 */ /* 0x010fca00078e0210 */
[----:B------:R-:W4:Y:S01]  /*01d0*/  @!P0 LDG.E.EL R6, desc[UR4][R16.64] ;  /* 0x0000000410068981 */ /* 0x000f22000c2e1900 */
[----:B-----5:R-:W-:-:S04]  /*01e0*/  IMAD.WIDE R18, R15, 0x4, R20 ;  /* 0x000000040f127825 */ /* 0x020fc800078e0214 */
[----:B---3--:R-:W-:Y:S01]  /*01f0*/  IMAD.WIDE R2, R7, 0x4, R2 ;  /* 0x0000000407027825 */ /* 0x008fe200078e0202 */
[----:B------:R-:W3:Y:S04]  /*0200*/  @!P0 LDG.E.EL R12, desc[UR4][R18.64] ;  /* 0x00000004120c8981 */ /* 0x000ee8000c2e1900 */
[----:B------:R-:W4:Y:S01]  /*0210*/  @!P0 LDG.E R13, desc[UR4][R2.64] ;  /* 0x00000004020d8981 */ /* 0x000f22000c1e1900 */
[----:B0-----:R-:W-:-:S04]  /*0220*/  IMAD.WIDE R10, R15, 0x4, R10 ;  /* 0x000000040f0a7825 */ /* 0x001fc800078e020a */
[----:B------:R-:W-:Y:S01]  /*0230*/  IMAD.WIDE R8, R15, 0x4, R8 ;  /* 0x000000040f087825 */ /* 0x000fe200078e0208 */
[----:B------:R-:W-:-:S03]  /*0240*/  CS2R R14, SRZ ;  /* 0x00000000000e7805 */ /* 0x000fc6000001ff00 */
[----:B-1----:R-:W-:Y:S02]  /*0250*/  IMAD.WIDE R20, R7, 0x4, R4 ;  /* 0x0000000407147825 */ /* 0x002fe400078e0204 */
[----:B------:R-:W0:Y:S01]  /*0260*/  LDC.64 R4, c[0x0][0x248] ;  /* 0x00009200ff047b82 */ /* 0x000e220000000a00 */
[----:B------:R1:W5:Y:S04]  /*0270*/  @!P0 LDG.E.EL R14, desc[UR4][R10.64] ;  /* 0x000000040a0e8981 */ /* 0x000368000c2e1900 */
[----:B------:R-:W5:Y:S04]  /*0280*/  @!P0 LDG.E.EL R15, desc[UR4][R8.64] ;  /* 0x00000004080f8981 */ /* 0x000f68000c2e1900 */
[----:B------:R-:W5:Y:S01]  /*0290*/  @!P0 LDG.E R22, desc[UR4][R20.64] ;  /* 0x0000000414168981 */ /* 0x000f62000c1e1900 */
[----:B-1----:R-:W-:-:S02]  /*02a0*/  IMAD.MOV.U32 R11, RZ, RZ, 0x3e800000 ;  /* 0x3e800000ff0b7424 */ /* 0x002fc400078e00ff */
[----:B0-----:R-:W-:-:S04]  /*02b0*/  IMAD.WIDE R4, R7, 0x4, R4 ;  /* 0x0000000407047825 */ /* 0x001fc800078e0204 */
[----:B--2---:R-:W-:-:S04]  /*02c0*/  FADD R0, R0, 9.9999997473787516356e-06 ;  /* 0x3727c5ac00007421 */ /* 0x004fc80000000000 */
[----:B------:R-:W0:Y:S02]  /*02d0*/  MUFU.SQRT R16, R0 ;  /* 0x0000000000107308 */ /* 0x000e240000002000 */
[C---:B0-----:R-:W-:Y:S02]  /*02e0*/  FSETP.GT.AND P1, PT, R16.reuse, 8.50705917302346158658e+37, PT ;  /* 0x7e8000001000780b */ /* 0x041fe40003f24000 */
[----:B------:R-:W-:-:S11]  /*02f0*/  FSETP.GEU.AND P2, PT, R16, 1.175494350822287508e-38, PT ;  /* 0x008000001000780b */ /* 0x000fd60003f4e000 */
[----:B------:R-:W-:-:S04]  /*0300*/  @P1 FMUL R16, R16, 0.25 ;  /* 0x3e80000010101820 */ /* 0x000fc80000400000 */
[----:B------:R-:W-:-:S06]  /*0310*/  @!P2 FMUL R16, R16, 16777216 ;  /* 0x4b8000001010a820 */ /* 0x000fcc0000400000 */
[----:B------:R-:W0:Y:S01]  /*0320*/  MUFU.RCP R16, R16 ;  /* 0x0000001000107308 */ /* 0x000e220000001000 */
[----:B------:R-:W-:Y:S01]  /*0330*/  FSEL R11, R11, 1, P1 ;  /* 0x3f8000000b0b7808 */ /* 0x000fe20000800000 */
[----:B----4-:R-:W-:-:S04]  /*0340*/  FADD R13, R6, R13 ;  /* 0x0000000d060d7221 */ /* 0x010fc80000000000 */
[----:B------:R-:W-:Y:S01]  /*0350*/  @!P2 FMUL R11, R11, 16777216 ;  /* 0x4b8000000b0ba820 */ /* 0x000fe20000400000 */
[----:B---3--:R-:W-:-:S03]  /*0360*/  FADD R12, R13, -R12 ;  /* 0x8000000c0d0c7221 */ /* 0x008fc60000000000 */
[----:B0-----:R-:W-:-:S04]  /*0370*/  FMUL R11, R16, R11 ;  /* 0x0000000b100b7220 */ /* 0x001fc80000400000 */
[----:B------:R-:W-:-:S04]  /*0380*/  FMUL R12, R12, R11 ;  /* 0x0000000b0c0c7220 */ /* 0x000fc80000400000 */
[----:B-----5:R-:W-:-:S04]  /*0390*/  FFMA R15, R12, R14, R15 ;  /* 0x0000000e0c0f7223 */ /* 0x020fc8000000000f */
[C---:B------:R-:W-:Y:S01]  /*03a0*/  FADD R0, R15.reuse, R22 ;  /* 0x000000160f007221 */ /* 0x040fe20000000000 */
[----:B------:R-:W-:-:S04]  /*03b0*/  FSETP.GEU.AND P1, PT, R15, -R22, PT ;  /* 0x800000160f00720b */ /* 0x000fc80003f2e000 */
[----:B------:R-:W-:Y:S02]  /*03c0*/  FSEL R9, R0, RZ, P1 ;  /* 0x000000ff00097208 */ /* 0x000fe40000800000 */
[----:B------:R-:W-:Y:S01]  /*03d0*/  IADD3 R6, P1, R7, UR6, RZ ;  /* 0x0000000607067c10 */ /* 0x000fe2000ff3e0ff */
[----:B------:R0:W-:Y:S01]  /*03e0*/  @!P0 STG.E desc[UR4][R2.64], R13 ;  /* 0x0000000d02008986 */ /* 0x0001e2000c101904 */
[----:B------:R-:W-:Y:S02]  /*03f0*/  FSETP.GTU.AND P2, PT, R9, RZ, PT ;  /* 0x000000ff0900720b */ /* 0x000fe40003f4c000 */
[----:B------:R-:W-:Y:S01]  /*0400*/  LEA.HI.X.SX32 R7, R7, UR7, 0x1, P1 ;  /* 0x0000000707077c11 */ /* 0x000fe200088f0eff */
[----:B------:R0:W-:Y:S01]  /*0410*/  @!P0 STG.E desc[UR4][R4.64], R9 ;  /* 0x0000000904008986 */ /* 0x0001e2000c101904 */
[----:B------:R-:W-:Y:S01]  /*0420*/  SEL R11, RZ, 0x1, P2 ;  /* 0x00000001ff0b7807 */ /* 0x000fe20001000000 */
[----:B0-----:R-:W-:Y:S08]  /*0430*/  @P0 EXIT ;  /* 0x000000000000094d */ /* 0x001ff00003800000 */
[----:B------:R-:W-:Y:S01]  /*0440*/  STG.E.U8 desc[UR4][R6.64], R11 ;  /* 0x0000000b06007986 */ /* 0x000fe2000c101104 */
[----:B------:R-:W-:Y:S05]  /*0450*/  EXIT ;  /* 0x000000000000794d */ /* 0x000fea0003800000 */
.L_x_0:
[----:B------:R-:W-:-:S00]  /*0460*/  BRA `(.L_x_0) ;  /* 0xfffffffc00fc7947 */ /* 0x000fc0000383ffff */
[----:B------:R-:W-:-:S00]  /*0470*/  NOP ;  /* 0x0000000000007918 */ /* 0x000fc00000000000 */
        /* <DEDUP_REMOVED lines=8> */
.L_x_1:


//--------------------- .nv.global.init           --------------------------
	.section	.nv.global.init,"aw",@progbits
.nv.global.init:
	.type		_$_str,@object
	.size		_$_str,(_$_str_$_2 - _$_str)
_$_str:
        /*0000*/ 	.byte	0x5f, 0x5f, 0x43, 0x55, 0x44, 0x41, 0x5f, 0x46, 0x54, 0x5a, 0x00
	.type		_$_str_$_2,@object
	.size		_$_str_$_2,(.L_1 - _$_str_$_2)
_$_str_$_2:
        /*000b*/ 	.byte	0x5f, 0x5f, 0x43, 0x55, 0x44, 0x41, 0x5f, 0x50, 0x52, 0x45, 0x43, 0x5f, 0x53, 0x51, 0x52, 0x54
        /*001b*/ 	.byte	0x00
.L_1:


//--------------------- .nv.constant0.triton_poi_fused__native_batch_norm_legit_no_training_add_convolution_relu_threshold_backward_2 --------------------------
	.section	.nv.constant0.triton_poi_fused__native_batch_norm_legit_no_training_add_convolution_relu_threshold_backward_2,"a",@progbits
	.sectionflags	@""
	.align	4
.nv.constant0.triton_poi_fused__native_batch_norm_legit_no_training_add_convolution_relu_threshold_backward_2:
	.zero		604
